//
// Generated by NVIDIA NVVM Compiler
//
// Compiler Build ID: CL-36424714
// Cuda compilation tools, release 13.0, V13.0.88
// Based on NVVM 20.0.0
//

.version 9.0
.target sm_100
.address_size 64

	// .globl	_Z9addkernelPfS_S_i

.visible .entry _Z9addkernelPfS_S_i(
	.param .u64 .ptr .align 1 _Z9addkernelPfS_S_i_param_0,
	.param .u64 .ptr .align 1 _Z9addkernelPfS_S_i_param_1,
	.param .u64 .ptr .align 1 _Z9addkernelPfS_S_i_param_2,
	.param .u32 _Z9addkernelPfS_S_i_param_3
)
{
	.reg .pred 	%p<2>;
	.reg .b32 	%r<6>;
	.reg .b32 	%f<4>;
	.reg .b64 	%rd<11>;

	ld.param.u64 	%rd1, [_Z9addkernelPfS_S_i_param_0];
	ld.param.u64 	%rd2, [_Z9addkernelPfS_S_i_param_1];
	ld.param.u64 	%rd3, [_Z9addkernelPfS_S_i_param_2];
	ld.param.u32 	%r2, [_Z9addkernelPfS_S_i_param_3];
	mov.u32 	%r3, %ctaid.x;
	mov.u32 	%r4, %ntid.x;
	mov.u32 	%r5, %tid.x;
	mad.lo.s32 	%r1, %r3, %r4, %r5;
	setp.ge.s32 	%p1, %r1, %r2;
	@%p1 bra 	$L__BB0_2;
	cvta.to.global.u64 	%rd4, %rd1;
	cvta.to.global.u64 	%rd5, %rd2;
	cvta.to.global.u64 	%rd6, %rd3;
	mul.wide.s32 	%rd7, %r1, 4;
	add.s64 	%rd8, %rd4, %rd7;
	ld.global.f32 	%f1, [%rd8];
	add.s64 	%rd9, %rd5, %rd7;
	ld.global.f32 	%f2, [%rd9];
	add.f32 	%f3, %f1, %f2;
	add.s64 	%rd10, %rd6, %rd7;
	st.global.f32 	[%rd10], %f3;
$L__BB0_2:
	ret;

}


// ===== COMPILED SASS (sm_100) =====

	.target	sm_100

	.elftype	@"ET_EXEC"


//--------------------- .note.nv.tkinfo           --------------------------
	.section	.note.nv.tkinfo,"",@"SHT_NOTE"
	.sectionflags	@"SHF_NOTE_NV_TKINFO"
	.tkinfo
        /*0018*/ 	.word	0x00000002
        /*0030*/ 	.string	""
        /*0030*/ 	.string	"ptxas"
        /*0030*/ 	.string	"Cuda compilation tools, release 13.0, V13.0.88"
        /*0030*/ 	.string	"Build cuda_13.0.r13.0/compiler.36424714_0"
        /*0030*/ 	.string	"-arch sm_100 -m 64 "



//--------------------- .note.nv.cuinfo           --------------------------
	.section	.note.nv.cuinfo,"",@"SHT_NOTE"
	.sectionflags	@"SHF_NOTE_NV_CUINFO"
        /*0018*/ 	.short	0x0002
        /*001a*/ 	.short	0x0064
        /*001c*/ 	.short	0x0082
	.zero		2


//--------------------- .nv.info                  --------------------------
	.section	.nv.info,"",@"SHT_CUDA_INFO"
	.align	4


	//----- nvinfo : EIATTR_REGCOUNT
	.align		4
        /*0000*/ 	.byte	0x04, 0x2f
        /*0002*/ 	.short	(.L_1 - .L_0)
	.align		4
.L_0:
        /*0004*/ 	.word	index@(_Z9addkernelPfS_S_i)
        /*0008*/ 	.word	0x0000000c


	//----- nvinfo : EIATTR_FRAME_SIZE
	.align		4
.L_1:
        /*000c*/ 	.byte	0x04, 0x11
        /*000e*/ 	.short	(.L_3 - .L_2)
	.align		4
.L_2:
        /*0010*/ 	.word	index@(_Z9addkernelPfS_S_i)
        /*0014*/ 	.word	0x00000000


	//----- nvinfo : EIATTR_MIN_STACK_SIZE
	.align		4
.L_3:
        /*0018*/ 	.byte	0x04, 0x12
        /*001a*/ 	.short	(.L_5 - .L_4)
	.align		4
.L_4:
        /*001c*/ 	.word	index@(_Z9addkernelPfS_S_i)
        /*0020*/ 	.word	0x00000000
.L_5:


//--------------------- .nv.compat                --------------------------
	.section	.nv.compat,"",@"SHT_CUDA_COMPAT_INFO"
	.align	4
        /*0000*/ 	.byte	0x02, 0x09, 0x00, 0x00, 0x02, 0x02, 0x01, 0x00, 0x02, 0x05, 0x05, 0x00, 0x03, 0x07, 0x01, 0x01
        /*0010*/ 	.byte	0x02, 0x03, 0x00, 0x00, 0x02, 0x06, 0x01, 0x00, 0x04, 0x0b, 0x08, 0x00, 0x09, 0x00, 0x00, 0x00
        /*0020*/ 	.byte	0x00, 0x00, 0x00, 0x00


//--------------------- .nv.info._Z9addkernelPfS_S_i --------------------------
	.section	.nv.info._Z9addkernelPfS_S_i,"",@"SHT_CUDA_INFO"
	.sectionflags	@""
	.align	4


	//----- nvinfo : EIATTR_CUDA_API_VERSION
	.align		4
        /*0000*/ 	.byte	0x04, 0x37
        /*0002*/ 	.short	(.L_7 - .L_6)
.L_6:
        /*0004*/ 	.word	0x00000082


	//----- nvinfo : EIATTR_KPARAM_INFO
	.align		4
.L_7:
        /*0008*/ 	.byte	0x04, 0x17
        /*000a*/ 	.short	(.L_9 - .L_8)
.L_8:
        /*000c*/ 	.word	0x00000000
        /*0010*/ 	.short	0x0003
        /*0012*/ 	.short	0x0018
        /*0014*/ 	.byte	0x00, 0xf0, 0x11, 0x00


	//----- nvinfo : EIATTR_KPARAM_INFO
	.align		4
.L_9:
        /*0018*/ 	.byte	0x04, 0x17
        /*001a*/ 	.short	(.L_11 - .L_10)
.L_10:
        /*001c*/ 	.word	0x00000000
        /*0020*/ 	.short	0x0002
        /*0022*/ 	.short	0x0010
        /*0024*/ 	.byte	0x00, 0xf5, 0x21, 0x00


	//----- nvinfo : EIATTR_KPARAM_INFO
	.align		4
.L_11:
        /*0028*/ 	.byte	0x04, 0x17
        /*002a*/ 	.short	(.L_13 - .L_12)
.L_12:
        /*002c*/ 	.word	0x00000000
        /*0030*/ 	.short	0x0001
        /*0032*/ 	.short	0x0008
        /*0034*/ 	.byte	0x00, 0xf5, 0x21, 0x00


	//----- nvinfo : EIATTR_KPARAM_INFO
	.align		4
.L_13:
        /*0038*/ 	.byte	0x04, 0x17
        /*003a*/ 	.short	(.L_15 - .L_14)
.L_14:
        /*003c*/ 	.word	0x00000000
        /*0040*/ 	.short	0x0000
        /*0042*/ 	.short	0x0000
        /*0044*/ 	.byte	0x00, 0xf5, 0x21, 0x00


	//----- nvinfo : EIATTR_SPARSE_MMA_MASK
	.align		4
.L_15:
        /*0048*/ 	.byte	0x03, 0x50
        /*004a*/ 	.short	0x0000


	//----- nvinfo : EIATTR_MAXREG_COUNT
	.align		4
        /*004c*/ 	.byte	0x03, 0x1b
        /*004e*/ 	.short	0x00ff


	//----- nvinfo : EIATTR_MERCURY_ISA_VERSION
	.align		4
        /*0050*/ 	.byte	0x03, 0x5f
        /*0052*/ 	.short	0x0101


	//----- nvinfo : EIATTR_VRC_CTA_INIT_COUNT
	.align		4
        /*0054*/ 	.byte	0x02, 0x4a
	.zero		1
	.zero		1


	//----- nvinfo : EIATTR_EXIT_INSTR_OFFSETS
	.align		4
        /*0058*/ 	.byte	0x04, 0x1c
        /*005a*/ 	.short	(.L_17 - .L_16)


	//   ....[0]....
.L_16:
        /*005c*/ 	.word	0x00000070


	//   ....[1]....
        /*0060*/ 	.word	0x00000130


	//----- nvinfo : EIATTR_CBANK_PARAM_SIZE
	.align		4
.L_17:
        /*0064*/ 	.byte	0x03, 0x19
        /*0066*/ 	.short	0x001c


	//----- nvinfo : EIATTR_PARAM_CBANK
	.align		4
        /*0068*/ 	.byte	0x04, 0x0a
        /*006a*/ 	.short	(.L_19 - .L_18)
	.align		4
.L_18:
        /*006c*/ 	.word	index@(.nv.constant0._Z9addkernelPfS_S_i)
        /*0070*/ 	.short	0x0380
        /*0072*/ 	.short	0x001c


	//----- nvinfo : EIATTR_SW_WAR
	.align		4
.L_19:
        /*0074*/ 	.byte	0x04, 0x36
        /*0076*/ 	.short	(.L_21 - .L_20)
.L_20:
        /*0078*/ 	.word	0x00000008
.L_21:


//--------------------- .nv.callgraph             --------------------------
	.section	.nv.callgraph,"",@"SHT_CUDA_CALLGRAPH"
	.align	4
	.sectionentsize	8
	.align		4
        /*0000*/ 	.word	0x00000000
	.align		4
        /*0004*/ 	.word	0xffffffff
	.align		4
        /*0008*/ 	.word	0x00000000
	.align		4
        /*000c*/ 	.word	0xfffffffe
	.align		4
        /*0010*/ 	.word	0x00000000
	.align		4
        /*0014*/ 	.word	0xfffffffd
	.align		4
        /*0018*/ 	.word	0x00000000
	.align		4
        /*001c*/ 	.word	0xfffffffc


//--------------------- .text._Z9addkernelPfS_S_i --------------------------
	.section	.text._Z9addkernelPfS_S_i,"ax",@progbits
	.align	128
        .global         _Z9addkernelPfS_S_i
        .type           _Z9addkernelPfS_S_i,@function
        .size           _Z9addkernelPfS_S_i,(.L_x_1 - _Z9addkernelPfS_S_i)
        .other          _Z9addkernelPfS_S_i,@"STO_CUDA_ENTRY STV_DEFAULT"
_Z9addkernelPfS_S_i:
.text._Z9addkernelPfS_S_i:
[----:B------:R-:W-:Y:S01]  /*0000*/  LDC R1, c[0x0][0x37c] ;  /* 0x0000df00ff017b82 */ /* 0x000fe20000000800 */
[----:B------:R-:W0:Y:S07]  /*0010*/  S2R R0, SR_TID.X ;  /* 0x0000000000007919 */ /* 0x000e2e0000002100 */
[----:B------:R-:W0:Y:S01]  /*0020*/  S2UR UR4, SR_CTAID.X ;  /* 0x00000000000479c3 */ /* 0x000e220000002500 */
[----:B------:R-:W1:Y:S07]  /*0030*/  LDCU UR5, c[0x0][0x398] ;  /* 0x00007300ff0577ac */ /* 0x000e6e0008000800 */
[----:B------:R-:W0:Y:S02]  /*0040*/  LDC R9, c[0x0][0x360] ;  /* 0x0000d800ff097b82 */ /* 0x000e240000000800 */
[----:B0-----:R-:W-:-:S05]  /*0050*/  IMAD R9, R9, UR4, R0 ;  /* 0x0000000409097c24 */ /* 0x001fca000f8e0200 */
[----:B-1----:R-:W-:-:S13]  /*0060*/  ISETP.GE.AND P0, PT, R9, UR5, PT ;  /* 0x0000000509007c0c */ /* 0x002fda000bf06270 */
[----:B------:R-:W-:Y:S05]  /*0070*/  @P0 EXIT ;  /* 0x000000000000094d */ /* 0x000fea0003800000 */
[----:B------:R-:W0:Y:S01]  /*0080*/  LDC.64 R2, c[0x0][0x380] ;  /* 0x0000e000ff027b82 */ /* 0x000e220000000a00 */
[----:B------:R-:W1:Y:S07]  /*0090*/  LDCU.64 UR4, c[0x0][0x358] ;  /* 0x00006b00ff0477ac */ /* 0x000e6e0008000a00 */
[----:B------:R-:W2:Y:S08]  /*00a0*/  LDC.64 R4, c[0x0][0x388] ;  /* 0x0000e200ff047b82 */ /* 0x000eb00000000a00 */
[----:B------:R-:W3:Y:S01]  /*00b0*/  LDC.64 R6, c[0x0][0x390] ;  /* 0x0000e400ff067b82 */ /* 0x000ee20000000a00 */
[----:B0-----:R-:W-:-:S06]  /*00c0*/  IMAD.WIDE R2, R9, 0x4, R2 ;  /* 0x0000000409027825 */ /* 0x001fcc00078e0202 */
[----:B-1----:R-:W4:Y:S01]  /*00d0*/  LDG.E R2, desc[UR4][R2.64] ;  /* 0x0000000402027981 */ /* 0x002f22000c1e1900 */
[----:B--2---:R-:W-:-:S06]  /*00e0*/  IMAD.WIDE R4, R9, 0x4, R4 ;  /* 0x0000000409047825 */ /* 0x004fcc00078e0204 */
[----:B------:R-:W4:Y:S01]  /*00f0*/  LDG.E R5, desc[UR4][R4.64] ;  /* 0x0000000404057981 */ /* 0x000f22000c1e1900 */
[----:B---3--:R-:W-:-:S04]  /*0100*/  IMAD.WIDE R6, R9, 0x4, R6 ;  /* 0x0000000409067825 */ /* 0x008fc800078e0206 */
[----:B----4-:R-:W-:-:S05]  /*0110*/  FADD R9, R2, R5 ;  /* 0x0000000502097221 */ /* 0x010fca0000000000 */
[----:B------:R-:W-:Y:S01]  /*0120*/  STG.E desc[UR4][R6.64], R9 ;  /* 0x0000000906007986 */ /* 0x000fe2000c101904 */
[----:B------:R-:W-:Y:S05]  /*0130*/  EXIT ;  /* 0x000000000000794d */ /* 0x000fea0003800000 */
.L_x_0:
[----:B------:R-:W-:-:S00]  /*0140*/  BRA `(.L_x_0) ;  /* 0xfffffffc00fc7947 */ /* 0x000fc0000383ffff */
[----:B------:R-:W-:-:S00]  /*0150*/  NOP ;  /* 0x0000000000007918 */ /* 0x000fc00000000000 */
        /* <DEDUP_REMOVED lines=10> */
.L_x_1:


//--------------------- .nv.shared.reserved.0     --------------------------
	.section	.nv.shared.reserved.0,"aw",@nobits
	.weak		__nv_reservedSMEM_offset_0_alias
	.size		__nv_reservedSMEM_offset_0_alias, 0, 64
	.other		__nv_reservedSMEM_offset_0_alias,@"STO_CUDA_RESERVED_SHARED STV_DEFAULT"
__nv_reservedSMEM_offset_0_alias:
	.zero		0
	.zero		64


//--------------------- .nv.constant0._Z9addkernelPfS_S_i --------------------------
	.section	.nv.constant0._Z9addkernelPfS_S_i,"a",@progbits
	.sectionflags	@""
	.align	4
.nv.constant0._Z9addkernelPfS_S_i:
	.zero		924


//--------------------- SYMBOLS --------------------------

	.type		.nv.reservedSmem.offset0,@object
	.size		.nv.reservedSmem.offset0,0x4
